//
// Generated by NVIDIA NVVM Compiler
//
// Compiler Build ID: CL-36424714
// Cuda compilation tools, release 13.0, V13.0.88
// Based on NVVM 20.0.0
//

.version 9.0
.target sm_100
.address_size 64

	// .globl	_Z17tiled_convolutionPfS_ii
.const .align 4 .b8 d_F[100];
// _ZZ17tiled_convolutionPfS_iiE10input_tile has been demoted

.visible .entry _Z17tiled_convolutionPfS_ii(
	.param .u64 .ptr .align 1 _Z17tiled_convolutionPfS_ii_param_0,
	.param .u64 .ptr .align 1 _Z17tiled_convolutionPfS_ii_param_1,
	.param .u32 _Z17tiled_convolutionPfS_ii_param_2,
	.param .u32 _Z17tiled_convolutionPfS_ii_param_3
)
{
	.reg .pred 	%p<10>;
	.reg .b32 	%r<25>;
	.reg .b32 	%f<77>;
	.reg .b64 	%rd<9>;
	// demoted variable
	.shared .align 4 .b8 _ZZ17tiled_convolutionPfS_iiE10input_tile[1024];
	ld.param.u64 	%rd1, [_Z17tiled_convolutionPfS_ii_param_0];
	ld.param.u64 	%rd2, [_Z17tiled_convolutionPfS_ii_param_1];
	ld.param.u32 	%r7, [_Z17tiled_convolutionPfS_ii_param_2];
	ld.param.u32 	%r6, [_Z17tiled_convolutionPfS_ii_param_3];
	mov.u32 	%r9, %ctaid.x;
	mov.u32 	%r1, %tid.x;
	mad.lo.s32 	%r10, %r9, 12, %r1;
	add.s32 	%r2, %r10, -2;
	mov.u32 	%r11, %ctaid.y;
	mov.u32 	%r3, %tid.y;
	mad.lo.s32 	%r12, %r11, 12, %r3;
	add.s32 	%r4, %r12, -2;
	setp.lt.u32 	%p2, %r12, 2;
	setp.ge.s32 	%p3, %r4, %r7;
	or.pred  	%p4, %p2, %p3;
	setp.lt.s32 	%p5, %r2, 0;
	or.pred  	%p6, %p5, %p4;
	setp.ge.s32 	%p7, %r2, %r6;
	or.pred  	%p1, %p7, %p6;
	shl.b32 	%r14, %r3, 6;
	mov.u32 	%r15, _ZZ17tiled_convolutionPfS_iiE10input_tile;
	add.s32 	%r16, %r15, %r14;
	shl.b32 	%r17, %r1, 2;
	add.s32 	%r5, %r16, %r17;
	@%p1 bra 	$L__BB0_2;
	cvta.to.global.u64 	%rd3, %rd1;
	mad.lo.s32 	%r18, %r6, %r4, %r2;
	mul.wide.s32 	%rd4, %r18, 4;
	add.s64 	%rd5, %rd3, %rd4;
	ld.global.f32 	%f1, [%rd5];
	st.shared.f32 	[%r5], %f1;
	bra.uni 	$L__BB0_3;
$L__BB0_2:
	mov.b32 	%r19, 0;
	st.shared.u32 	[%r5], %r19;
$L__BB0_3:
	bar.sync 	0;
	add.s32 	%r20, %r1, -14;
	add.s32 	%r22, %r3, -14;
	min.u32 	%r23, %r20, %r22;
	setp.lt.u32 	%p8, %r23, -12;
	or.pred  	%p9, %p8, %p1;
	@%p9 bra 	$L__BB0_5;
	ld.const.f32 	%f2, [d_F];
	ld.shared.f32 	%f3, [%r5+-136];
	fma.rn.f32 	%f4, %f2, %f3, 0f00000000;
	ld.const.f32 	%f5, [d_F+4];
	ld.shared.f32 	%f6, [%r5+-132];
	fma.rn.f32 	%f7, %f5, %f6, %f4;
	ld.const.f32 	%f8, [d_F+8];
	ld.shared.f32 	%f9, [%r5+-128];
	fma.rn.f32 	%f10, %f8, %f9, %f7;
	ld.const.f32 	%f11, [d_F+12];
	ld.shared.f32 	%f12, [%r5+-124];
	fma.rn.f32 	%f13, %f11, %f12, %f10;
	ld.const.f32 	%f14, [d_F+16];
	ld.shared.f32 	%f15, [%r5+-120];
	fma.rn.f32 	%f16, %f14, %f15, %f13;
	ld.const.f32 	%f17, [d_F+20];
	ld.shared.f32 	%f18, [%r5+-72];
	fma.rn.f32 	%f19, %f17, %f18, %f16;
	ld.const.f32 	%f20, [d_F+24];
	ld.shared.f32 	%f21, [%r5+-68];
	fma.rn.f32 	%f22, %f20, %f21, %f19;
	ld.const.f32 	%f23, [d_F+28];
	ld.shared.f32 	%f24, [%r5+-64];
	fma.rn.f32 	%f25, %f23, %f24, %f22;
	ld.const.f32 	%f26, [d_F+32];
	ld.shared.f32 	%f27, [%r5+-60];
	fma.rn.f32 	%f28, %f26, %f27, %f25;
	ld.const.f32 	%f29, [d_F+36];
	ld.shared.f32 	%f30, [%r5+-56];
	fma.rn.f32 	%f31, %f29, %f30, %f28;
	ld.const.f32 	%f32, [d_F+40];
	ld.shared.f32 	%f33, [%r5+-8];
	fma.rn.f32 	%f34, %f32, %f33, %f31;
	ld.const.f32 	%f35, [d_F+44];
	ld.shared.f32 	%f36, [%r5+-4];
	fma.rn.f32 	%f37, %f35, %f36, %f34;
	ld.const.f32 	%f38, [d_F+48];
	ld.shared.f32 	%f39, [%r5];
	fma.rn.f32 	%f40, %f38, %f39, %f37;
	ld.const.f32 	%f41, [d_F+52];
	ld.shared.f32 	%f42, [%r5+4];
	fma.rn.f32 	%f43, %f41, %f42, %f40;
	ld.const.f32 	%f44, [d_F+56];
	ld.shared.f32 	%f45, [%r5+8];
	fma.rn.f32 	%f46, %f44, %f45, %f43;
	ld.const.f32 	%f47, [d_F+60];
	ld.shared.f32 	%f48, [%r5+56];
	fma.rn.f32 	%f49, %f47, %f48, %f46;
	ld.const.f32 	%f50, [d_F+64];
	ld.shared.f32 	%f51, [%r5+60];
	fma.rn.f32 	%f52, %f50, %f51, %f49;
	ld.const.f32 	%f53, [d_F+68];
	ld.shared.f32 	%f54, [%r5+64];
	fma.rn.f32 	%f55, %f53, %f54, %f52;
	ld.const.f32 	%f56, [d_F+72];
	ld.shared.f32 	%f57, [%r5+68];
	fma.rn.f32 	%f58, %f56, %f57, %f55;
	ld.const.f32 	%f59, [d_F+76];
	ld.shared.f32 	%f60, [%r5+72];
	fma.rn.f32 	%f61, %f59, %f60, %f58;
	ld.const.f32 	%f62, [d_F+80];
	ld.shared.f32 	%f63, [%r5+120];
	fma.rn.f32 	%f64, %f62, %f63, %f61;
	ld.const.f32 	%f65, [d_F+84];
	ld.shared.f32 	%f66, [%r5+124];
	fma.rn.f32 	%f67, %f65, %f66, %f64;
	ld.const.f32 	%f68, [d_F+88];
	ld.shared.f32 	%f69, [%r5+128];
	fma.rn.f32 	%f70, %f68, %f69, %f67;
	ld.const.f32 	%f71, [d_F+92];
	ld.shared.f32 	%f72, [%r5+132];
	fma.rn.f32 	%f73, %f71, %f72, %f70;
	ld.const.f32 	%f74, [d_F+96];
	ld.shared.f32 	%f75, [%r5+136];
	fma.rn.f32 	%f76, %f74, %f75, %f73;
	mad.lo.s32 	%r24, %r6, %r4, %r2;
	cvta.to.global.u64 	%rd6, %rd2;
	mul.wide.s32 	%rd7, %r24, 4;
	add.s64 	%rd8, %rd6, %rd7;
	st.global.f32 	[%rd8], %f76;
$L__BB0_5:
	ret;

}


// ===== COMPILED SASS (sm_100) =====

	.target	sm_100

	.elftype	@"ET_EXEC"


//--------------------- .note.nv.tkinfo           --------------------------
	.section	.note.nv.tkinfo,"",@"SHT_NOTE"
	.sectionflags	@"SHF_NOTE_NV_TKINFO"
	.tkinfo
        /*0018*/ 	.word	0x00000002
        /*0030*/ 	.string	""
        /*0030*/ 	.string	"ptxas"
        /*0030*/ 	.string	"Cuda compilation tools, release 13.0, V13.0.88"
        /*0030*/ 	.string	"Build cuda_13.0.r13.0/compiler.36424714_0"
        /*0030*/ 	.string	"-arch sm_100 -m 64 "



//--------------------- .note.nv.cuinfo           --------------------------
	.section	.note.nv.cuinfo,"",@"SHT_NOTE"
	.sectionflags	@"SHF_NOTE_NV_CUINFO"
        /*0018*/ 	.short	0x0002
        /*001a*/ 	.short	0x0064
        /*001c*/ 	.short	0x0082
	.zero		2


//--------------------- .nv.info                  --------------------------
	.section	.nv.info,"",@"SHT_CUDA_INFO"
	.align	4


	//----- nvinfo : EIATTR_REGCOUNT
	.align		4
        /*0000*/ 	.byte	0x04, 0x2f
        /*0002*/ 	.short	(.L_2 - .L_1)
	.align		4
.L_1:
        /*0004*/ 	.word	index@(_Z17tiled_convolutionPfS_ii)
        /*0008*/ 	.word	0x00000018


	//----- nvinfo : EIATTR_FRAME_SIZE
	.align		4
.L_2:
        /*000c*/ 	.byte	0x04, 0x11
        /*000e*/ 	.short	(.L_4 - .L_3)
	.align		4
.L_3:
        /*0010*/ 	.word	index@(_Z17tiled_convolutionPfS_ii)
        /*0014*/ 	.word	0x00000000


	//----- nvinfo : EIATTR_MIN_STACK_SIZE
	.align		4
.L_4:
        /*0018*/ 	.byte	0x04, 0x12
        /*001a*/ 	.short	(.L_6 - .L_5)
	.align		4
.L_5:
        /*001c*/ 	.word	index@(_Z17tiled_convolutionPfS_ii)
        /*0020*/ 	.word	0x00000000
.L_6:


//--------------------- .nv.compat                --------------------------
	.section	.nv.compat,"",@"SHT_CUDA_COMPAT_INFO"
	.align	4
        /*0000*/ 	.byte	0x02, 0x09, 0x00, 0x00, 0x02, 0x02, 0x01, 0x00, 0x02, 0x05, 0x05, 0x00, 0x03, 0x07, 0x01, 0x01
        /*0010*/ 	.byte	0x02, 0x03, 0x00, 0x00, 0x02, 0x06, 0x01, 0x00, 0x04, 0x0b, 0x08, 0x00, 0x09, 0x00, 0x00, 0x00
        /*0020*/ 	.byte	0x00, 0x00, 0x00, 0x00


//--------------------- .nv.info._Z17tiled_convolutionPfS_ii --------------------------
	.section	.nv.info._Z17tiled_convolutionPfS_ii,"",@"SHT_CUDA_INFO"
	.sectionflags	@""
	.align	4


	//----- nvinfo : EIATTR_CUDA_API_VERSION
	.align		4
        /*0000*/ 	.byte	0x04, 0x37
        /*0002*/ 	.short	(.L_8 - .L_7)
.L_7:
        /*0004*/ 	.word	0x00000082


	//----- nvinfo : EIATTR_KPARAM_INFO
	.align		4
.L_8:
        /*0008*/ 	.byte	0x04, 0x17
        /*000a*/ 	.short	(.L_10 - .L_9)
.L_9:
        /*000c*/ 	.word	0x00000000
        /*0010*/ 	.short	0x0003
        /*0012*/ 	.short	0x0014
        /*0014*/ 	.byte	0x00, 0xf0, 0x11, 0x00


	//----- nvinfo : EIATTR_KPARAM_INFO
	.align		4
.L_10:
        /*0018*/ 	.byte	0x04, 0x17
        /*001a*/ 	.short	(.L_12 - .L_11)
.L_11:
        /*001c*/ 	.word	0x00000000
        /*0020*/ 	.short	0x0002
        /*0022*/ 	.short	0x0010
        /*0024*/ 	.byte	0x00, 0xf0, 0x11, 0x00


	//----- nvinfo : EIATTR_KPARAM_INFO
	.align		4
.L_12:
        /*0028*/ 	.byte	0x04, 0x17
        /*002a*/ 	.short	(.L_14 - .L_13)
.L_13:
        /*002c*/ 	.word	0x00000000
        /*0030*/ 	.short	0x0001
        /*0032*/ 	.short	0x0008
        /*0034*/ 	.byte	0x00, 0xf5, 0x21, 0x00


	//----- nvinfo : EIATTR_KPARAM_INFO
	.align		4
.L_14:
        /*0038*/ 	.byte	0x04, 0x17
        /*003a*/ 	.short	(.L_16 - .L_15)
.L_15:
        /*003c*/ 	.word	0x00000000
        /*0040*/ 	.short	0x0000
        /*0042*/ 	.short	0x0000
        /*0044*/ 	.byte	0x00, 0xf5, 0x21, 0x00


	//----- nvinfo : EIATTR_SPARSE_MMA_MASK
	.align		4
.L_16:
        /*0048*/ 	.byte	0x03, 0x50
        /*004a*/ 	.short	0x0000


	//----- nvinfo : EIATTR_MAXREG_COUNT
	.align		4
        /*004c*/ 	.byte	0x03, 0x1b
        /*004e*/ 	.short	0x00ff


	//----- nvinfo : EIATTR_NUM_BARRIERS
	.align		4
        /*0050*/ 	.byte	0x02, 0x4c
        /*0052*/ 	.byte	0x01
	.zero		1


	//----- nvinfo : EIATTR_MERCURY_ISA_VERSION
	.align		4
        /*0054*/ 	.byte	0x03, 0x5f
        /*0056*/ 	.short	0x0101


	//----- nvinfo : EIATTR_VRC_CTA_INIT_COUNT
	.align		4
        /*0058*/ 	.byte	0x02, 0x4a
	.zero		1
	.zero		1


	//----- nvinfo : EIATTR_EXIT_INSTR_OFFSETS
	.align		4
        /*005c*/ 	.byte	0x04, 0x1c
        /*005e*/ 	.short	(.L_18 - .L_17)


	//   ....[0]....
.L_17:
        /*0060*/ 	.word	0x000001e0


	//   ....[1]....
        /*0064*/ 	.word	0x000005c0


	//----- nvinfo : EIATTR_CBANK_PARAM_SIZE
	.align		4
.L_18:
        /*0068*/ 	.byte	0x03, 0x19
        /*006a*/ 	.short	0x0018


	//----- nvinfo : EIATTR_PARAM_CBANK
	.align		4
        /*006c*/ 	.byte	0x04, 0x0a
        /*006e*/ 	.short	(.L_20 - .L_19)
	.align		4
.L_19:
        /*0070*/ 	.word	index@(.nv.constant0._Z17tiled_convolutionPfS_ii)
        /*0074*/ 	.short	0x0380
        /*0076*/ 	.short	0x0018


	//----- nvinfo : EIATTR_SW_WAR
	.align		4
.L_20:
        /*0078*/ 	.byte	0x04, 0x36
        /*007a*/ 	.short	(.L_22 - .L_21)
.L_21:
        /*007c*/ 	.word	0x00000008
.L_22:


//--------------------- .nv.callgraph             --------------------------
	.section	.nv.callgraph,"",@"SHT_CUDA_CALLGRAPH"
	.align	4
	.sectionentsize	8
	.align		4
        /*0000*/ 	.word	0x00000000
	.align		4
        /*0004*/ 	.word	0xffffffff
	.align		4
        /*0008*/ 	.word	0x00000000
	.align		4
        /*000c*/ 	.word	0xfffffffe
	.align		4
        /*0010*/ 	.word	0x00000000
	.align		4
        /*0014*/ 	.word	0xfffffffd
	.align		4
        /*0018*/ 	.word	0x00000000
	.align		4
        /*001c*/ 	.word	0xfffffffc


//--------------------- .nv.constant3             --------------------------
	.section	.nv.constant3,"a",@progbits
	.align	4
.nv.constant3:
	.type		d_F,@object
	.size		d_F,(.L_0 - d_F)
d_F:
	.zero		100
.L_0:


//--------------------- .text._Z17tiled_convolutionPfS_ii --------------------------
	.section	.text._Z17tiled_convolutionPfS_ii,"ax",@progbits
	.align	128
        .global         _Z17tiled_convolutionPfS_ii
        .type           _Z17tiled_convolutionPfS_ii,@function
        .size           _Z17tiled_convolutionPfS_ii,(.L_x_1 - _Z17tiled_convolutionPfS_ii)
        .other          _Z17tiled_convolutionPfS_ii,@"STO_CUDA_ENTRY STV_DEFAULT"
_Z17tiled_convolutionPfS_ii:
.text._Z17tiled_convolutionPfS_ii:
[----:B------:R-:W-:Y:S01]  /*0000*/  LDC R1, c[0x0][0x37c] ;  /* 0x0000df00ff017b82 */ /* 0x000fe20000000800 */
[----:B------:R-:W0:Y:S01]  /*0010*/  S2R R0, SR_CTAID.Y ;  /* 0x0000000000007919 */ /* 0x000e220000002600 */
[----:B------:R-:W1:Y:S01]  /*0020*/  LDCU.64 UR8, c[0x0][0x390] ;  /* 0x00007200ff0877ac */ /* 0x000e620008000a00 */
[----:B------:R-:W0:Y:S01]  /*0030*/  S2R R11, SR_TID.Y ;  /* 0x00000000000b7919 */ /* 0x000e220000002200 */
[----:B------:R-:W2:Y:S01]  /*0040*/  LDCU.64 UR6, c[0x0][0x358] ;  /* 0x00006b00ff0677ac */ /* 0x000ea20008000a00 */
[----:B------:R-:W3:Y:S01]  /*0050*/  S2R R3, SR_CTAID.X ;  /* 0x0000000000037919 */ /* 0x000ee20000002500 */
[----:B------:R-:W3:Y:S01]  /*0060*/  S2R R9, SR_TID.X ;  /* 0x0000000000097919 */ /* 0x000ee20000002100 */
[----:B0-----:R-:W-:-:S05]  /*0070*/  IMAD R0, R0, 0xc, R11 ;  /* 0x0000000c00007824 */ /* 0x001fca00078e020b */
[----:B------:R-:W-:Y:S01]  /*0080*/  IADD3 R2, PT, PT, R0, -0x2, RZ ;  /* 0xfffffffe00027810 */ /* 0x000fe20007ffe0ff */
[----:B---3--:R-:W-:-:S03]  /*0090*/  IMAD R3, R3, 0xc, R9 ;  /* 0x0000000c03037824 */ /* 0x008fc600078e0209 */
[----:B-1----:R-:W-:Y:S02]  /*00a0*/  ISETP.GE.AND P0, PT, R2, UR8, PT ;  /* 0x0000000802007c0c */ /* 0x002fe4000bf06270 */
[----:B------:R-:W-:Y:S02]  /*00b0*/  IADD3 R3, PT, PT, R3, -0x2, RZ ;  /* 0xfffffffe03037810 */ /* 0x000fe40007ffe0ff */
[----:B------:R-:W-:-:S04]  /*00c0*/  ISETP.LT.U32.OR P0, PT, R0, 0x2, P0 ;  /* 0x000000020000780c */ /* 0x000fc80000701470 */
[----:B------:R-:W-:-:S04]  /*00d0*/  ISETP.LT.OR P0, PT, R3, RZ, P0 ;  /* 0x000000ff0300720c */ /* 0x000fc80000701670 */
[----:B------:R-:W-:-:S13]  /*00e0*/  ISETP.GE.OR P0, PT, R3, UR9, P0 ;  /* 0x0000000903007c0c */ /* 0x000fda0008706670 */
[----:B------:R-:W0:Y:S01]  /*00f0*/  @!P0 LDC.64 R6, c[0x0][0x380] ;  /* 0x0000e000ff068b82 */ /* 0x000e220000000a00 */
[----:B------:R-:W-:-:S04]  /*0100*/  @!P0 IMAD R5, R2, UR9, R3 ;  /* 0x0000000902058c24 */ /* 0x000fc8000f8e0203 */
[----:B0-----:R-:W-:-:S06]  /*0110*/  @!P0 IMAD.WIDE R6, R5, 0x4, R6 ;  /* 0x0000000405068825 */ /* 0x001fcc00078e0206 */
[----:B--2---:R-:W2:Y:S01]  /*0120*/  @!P0 LDG.E R7, desc[UR6][R6.64] ;  /* 0x0000000606078981 */ /* 0x004ea2000c1e1900 */
[----:B------:R-:W0:Y:S01]  /*0130*/  S2UR UR5, SR_CgaCtaId ;  /* 0x00000000000579c3 */ /* 0x000e220000008800 */
[----:B------:R-:W-:Y:S01]  /*0140*/  UMOV UR4, 0x400 ;  /* 0x0000040000047882 */ /* 0x000fe20000000000 */
[----:B------:R-:W-:-:S04]  /*0150*/  IADD3 R0, PT, PT, R11, -0xe, RZ ;  /* 0xfffffff20b007810 */ /* 0x000fc80007ffe0ff */
[----:B------:R-:W-:-:S04]  /*0160*/  VIADDMNMX.U32 R0, R9, 0xfffffff2, R0, PT ;  /* 0xfffffff209007846 */ /* 0x000fc80003800000 */
[----:B------:R-:W-:Y:S01]  /*0170*/  ISETP.LT.U32.OR P1, PT, R0, -0xc, P0 ;  /* 0xfffffff40000780c */ /* 0x000fe20000721470 */
[----:B0-----:R-:W-:-:S06]  /*0180*/  ULEA UR4, UR5, UR4, 0x18 ;  /* 0x0000000405047291 */ /* 0x001fcc000f8ec0ff */
[----:B------:R-:W-:-:S04]  /*0190*/  LEA R4, R11, UR4, 0x6 ;  /* 0x000000040b047c11 */ /* 0x000fc8000f8e30ff */
[----:B------:R-:W-:-:S05]  /*01a0*/  LEA R4, R9, R4, 0x2 ;  /* 0x0000000409047211 */ /* 0x000fca00078e10ff */
[----:B--2---:R0:W-:Y:S04]  /*01b0*/  @!P0 STS [R4], R7 ;  /* 0x0000000704008388 */ /* 0x0041e80000000800 */
[----:B------:R0:W-:Y:S01]  /*01c0*/  @P0 STS [R4], RZ ;  /* 0x000000ff04000388 */ /* 0x0001e20000000800 */
[----:B------:R-:W-:Y:S06]  /*01d0*/  BAR.SYNC.DEFER_BLOCKING 0x0 ;  /* 0x0000000000007b1d */ /* 0x000fec0000010000 */
[----:B------:R-:W-:Y:S05]  /*01e0*/  @P1 EXIT ;  /* 0x000000000000194d */ /* 0x000fea0003800000 */
[----:B------:R-:W1:Y:S01]  /*01f0*/  LDS R0, [R4+-0x88] ;  /* 0xffff780004007984 */ /* 0x000e620000000800 */
[----:B------:R-:W1:Y:S01]  /*0200*/  LDCU.128 UR12, c[0x3][URZ] ;  /* 0x00c00000ff0c77ac */ /* 0x000e620008000c00 */
[----:B------:R-:W-:Y:S02]  /*0210*/  IMAD R3, R2, UR9, R3 ;  /* 0x0000000902037c24 */ /* 0x000fe4000f8e0203 */
[----:B0-----:R-:W0:Y:S01]  /*0220*/  LDS R7, [R4+-0x84] ;  /* 0xffff7c0004077984 */ /* 0x001e220000000800 */
[----:B------:R-:W2:Y:S03]  /*0230*/  LDCU.128 UR16, c[0x3][0x10] ;  /* 0x00c00200ff1077ac */ /* 0x000ea60008000c00 */
[----:B------:R-:W3:Y:S01]  /*0240*/  LDS R8, [R4+-0x80] ;  /* 0xffff800004087984 */ /* 0x000ee20000000800 */
[----:B------:R-:W4:Y:S03]  /*0250*/  LDCU UR4, c[0x3][0x60] ;  /* 0x00c00c00ff0477ac */ /* 0x000f260008000800 */
[----:B------:R-:W5:Y:S04]  /*0260*/  LDS R9, [R4+-0x7c] ;  /* 0xffff840004097984 */ /* 0x000f680000000800 */
[----:B------:R-:W2:Y:S04]  /*0270*/  LDS R10, [R4+-0x78] ;  /* 0xffff8800040a7984 */ /* 0x000ea80000000800 */
[----:B------:R-:W4:Y:S04]  /*0280*/  LDS R11, [R4+-0x48] ;  /* 0xffffb800040b7984 */ /* 0x000f280000000800 */
[----:B------:R-:W4:Y:S04]  /*0290*/  LDS R12, [R4+-0x44] ;  /* 0xffffbc00040c7984 */ /* 0x000f280000000800 */
[----:B------:R-:W4:Y:S04]  /*02a0*/  LDS R14, [R4+-0x40] ;  /* 0xffffc000040e7984 */ /* 0x000f280000000800 */
[----:B------:R-:W4:Y:S04]  /*02b0*/  LDS R16, [R4+-0x3c] ;  /* 0xffffc40004107984 */ /* 0x000f280000000800 */
[----:B------:R-:W4:Y:S01]  /*02c0*/  LDS R5, [R4+-0x38] ;  /* 0xffffc80004057984 */ /* 0x000f220000000800 */
[----:B-1----:R-:W-:-:S03]  /*02d0*/  FFMA R6, R0, UR12, RZ ;  /* 0x0000000c00067c23 */ /* 0x002fc600080000ff */
[----:B------:R-:W-:Y:S01]  /*02e0*/  LDS R13, [R4+0x40] ;  /* 0x00004000040d7984 */ /* 0x000fe20000000800 */
[----:B0-----:R-:W-:-:S03]  /*02f0*/  FFMA R7, R7, UR13, R6 ;  /* 0x0000000d07077c23 */ /* 0x001fc60008000006 */
[----:B------:R-:W0:Y:S01]  /*0300*/  LDS R0, [R4+-0x8] ;  /* 0xfffff80004007984 */ /* 0x000e220000000800 */
[----:B---3--:R-:W-:-:S03]  /*0310*/  FFMA R8, R8, UR14, R7 ;  /* 0x0000000e08087c23 */ /* 0x008fc60008000007 */
[----:B------:R-:W1:Y:S01]  /*0320*/  LDS R6, [R4+-0x4] ;  /* 0xfffffc0004067984 */ /* 0x000e620000000800 */
[----:B-----5:R-:W-:-:S03]  /*0330*/  FFMA R9, R9, UR15, R8 ;  /* 0x0000000f09097c23 */ /* 0x020fc60008000008 */
[----:B------:R-:W3:Y:S01]  /*0340*/  LDS R7, [R4] ;  /* 0x0000000004077984 */ /* 0x000ee20000000800 */
[----:B------:R-:W5:Y:S01]  /*0350*/  LDCU.128 UR12, c[0x3][0x20] ;  /* 0x00c00400ff0c77ac */ /* 0x000f620008000c00 */
[----:B--2---:R-:W-:Y:S02]  /*0360*/  FFMA R10, R10, UR16, R9 ;  /* 0x000000100a0a7c23 */ /* 0x004fe40008000009 */
[----:B------:R-:W2:Y:S02]  /*0370*/  LDS R8, [R4+0x4] ;  /* 0x0000040004087984 */ /* 0x000ea40000000800 */
[----:B----4-:R-:W-:Y:S02]  /*0380*/  FFMA R11, R11, UR17, R10 ;  /* 0x000000110b0b7c23 */ /* 0x010fe4000800000a */
[----:B------:R-:W4:Y:S02]  /*0390*/  LDS R9, [R4+0x8] ;  /* 0x0000080004097984 */ /* 0x000f240000000800 */
[----:B------:R-:W-:-:S02]  /*03a0*/  FFMA R11, R12, UR18, R11 ;  /* 0x000000120c0b7c23 */ /* 0x000fc4000800000b */
[----:B------:R-:W4:Y:S02]  /*03b0*/  LDS R10, [R4+0x38] ;  /* 0x00003800040a7984 */ /* 0x000f240000000800 */
[----:B------:R-:W-:Y:S02]  /*03c0*/  FFMA R11, R14, UR19, R11 ;  /* 0x000000130e0b7c23 */ /* 0x000fe4000800000b */
[----:B------:R-:W4:Y:S01]  /*03d0*/  LDS R12, [R4+0x3c] ;  /* 0x00003c00040c7984 */ /* 0x000f220000000800 */
[----:B------:R-:W3:Y:S01]  /*03e0*/  LDCU.128 UR16, c[0x3][0x30] ;  /* 0x00c00600ff1077ac */ /* 0x000ee20008000c00 */
[----:B-----5:R-:W-:Y:S02]  /*03f0*/  FFMA R16, R16, UR12, R11 ;  /* 0x0000000c10107c23 */ /* 0x020fe4000800000b */
[----:B------:R-:W-:Y:S02]  /*0400*/  LDS R17, [R4+0x80] ;  /* 0x0000800004117984 */ /* 0x000fe40000000800 */
[----:B------:R-:W-:-:S02]  /*0410*/  FFMA R15, R5, UR13, R16 ;  /* 0x0000000d050f7c23 */ /* 0x000fc40008000010 */
[----:B------:R-:W5:Y:S04]  /*0420*/  LDS R11, [R4+0x44] ;  /* 0x00004400040b7984 */ /* 0x000f680000000800 */
[----:B------:R-:W5:Y:S01]  /*0430*/  LDS R5, [R4+0x48] ;  /* 0x0000480004057984 */ /* 0x000f620000000800 */
[----:B0-----:R-:W-:-:S03]  /*0440*/  FFMA R15, R0, UR14, R15 ;  /* 0x0000000e000f7c23 */ /* 0x001fc6000800000f */
[----:B------:R-:W-:Y:S01]  /*0450*/  LDS R19, [R4+0x84] ;  /* 0x0000840004137984 */ /* 0x000fe20000000800 */
[----:B-1----:R-:W-:-:S03]  /*0460*/  FFMA R6, R6, UR15, R15 ;  /* 0x0000000f06067c23 */ /* 0x002fc6000800000f */
[----:B------:R-:W0:Y:S01]  /*0470*/  LDS R0, [R4+0x78] ;  /* 0x0000780004007984 */ /* 0x000e220000000800 */
[----:B------:R-:W1:Y:S01]  /*0480*/  LDCU.128 UR12, c[0x3][0x40] ;  /* 0x00c00800ff0c77ac */ /* 0x000e620008000c00 */
[----:B---3--:R-:W-:Y:S02]  /*0490*/  FFMA R7, R7, UR16, R6 ;  /* 0x0000001007077c23 */ /* 0x008fe40008000006 */
[----:B------:R-:W3:Y:S02]  /*04a0*/  LDS R15, [R4+0x7c] ;  /* 0x00007c00040f7984 */ /* 0x000ee40000000800 */
[----:B--2---:R-:W-:Y:S02]  /*04b0*/  FFMA R8, R8, UR17, R7 ;  /* 0x0000001108087c23 */ /* 0x004fe40008000007 */
[----:B------:R-:W2:Y:S01]  /*04c0*/  LDS R21, [R4+0x88] ;  /* 0x0000880004157984 */ /* 0x000ea20000000800 */
[----:B------:R-:W0:Y:S01]  /*04d0*/  LDC.64 R6, c[0x0][0x388] ;  /* 0x0000e200ff067b82 */ /* 0x000e220000000a00 */
[----:B----4-:R-:W-:-:S04]  /*04e0*/  FFMA R9, R9, UR18, R8 ;  /* 0x0000001209097c23 */ /* 0x010fc80008000008 */
[----:B------:R-:W-:Y:S01]  /*04f0*/  FFMA R9, R10, UR19, R9 ;  /* 0x000000130a097c23 */ /* 0x000fe20008000009 */
[----:B------:R-:W4:Y:S03]  /*0500*/  LDCU.128 UR16, c[0x3][0x50] ;  /* 0x00c00a00ff1077ac */ /* 0x000f260008000c00 */
[----:B-1----:R-:W-:-:S04]  /*0510*/  FFMA R12, R12, UR12, R9 ;  /* 0x0000000c0c0c7c23 */ /* 0x002fc80008000009 */
[----:B------:R-:W-:-:S04]  /*0520*/  FFMA R12, R13, UR13, R12 ;  /* 0x0000000d0d0c7c23 */ /* 0x000fc8000800000c */
[----:B-----5:R-:W-:-:S04]  /*0530*/  FFMA R12, R11, UR14, R12 ;  /* 0x0000000e0b0c7c23 */ /* 0x020fc8000800000c */
[----:B------:R-:W-:Y:S01]  /*0540*/  FFMA R5, R5, UR15, R12 ;  /* 0x0000000f05057c23 */ /* 0x000fe2000800000c */
[----:B0-----:R-:W-:-:S04]  /*0550*/  IMAD.WIDE R6, R3, 0x4, R6 ;  /* 0x0000000403067825 */ /* 0x001fc800078e0206 */
[----:B----4-:R-:W-:-:S04]  /*0560*/  FFMA R0, R0, UR16, R5 ;  /* 0x0000001000007c23 */ /* 0x010fc80008000005 */
[----:B---3--:R-:W-:-:S04]  /*0570*/  FFMA R0, R15, UR17, R0 ;  /* 0x000000110f007c23 */ /* 0x008fc80008000000 */
[----:B------:R-:W-:-:S04]  /*0580*/  FFMA R0, R17, UR18, R0 ;  /* 0x0000001211007c23 */ /* 0x000fc80008000000 */
[----:B------:R-:W-:-:S04]  /*0590*/  FFMA R0, R19, UR19, R0 ;  /* 0x0000001313007c23 */ /* 0x000fc80008000000 */
[----:B--2---:R-:W-:-:S05]  /*05a0*/  FFMA R21, R21, UR4, R0 ;  /* 0x0000000415157c23 */ /* 0x004fca0008000000 */
[----:B------:R-:W-:Y:S01]  /*05b0*/  STG.E desc[UR6][R6.64], R21 ;  /* 0x0000001506007986 */ /* 0x000fe2000c101906 */
[----:B------:R-:W-:Y:S05]  /*05c0*/  EXIT ;  /* 0x000000000000794d */ /* 0x000fea0003800000 */
.L_x_0:
[----:B------:R-:W-:-:S00]  /*05d0*/  BRA `(.L_x_0) ;  /* 0xfffffffc00fc7947 */ /* 0x000fc0000383ffff */
[----:B------:R-:W-:-:S00]  /*05e0*/  NOP ;  /* 0x0000000000007918 */ /* 0x000fc00000000000 */
        /* <DEDUP_REMOVED lines=9> */
.L_x_1:


//--------------------- .nv.shared._Z17tiled_convolutionPfS_ii --------------------------
	.section	.nv.shared._Z17tiled_convolutionPfS_ii,"aw",@nobits
	.sectionflags	@""
	.align	4
.nv.shared._Z17tiled_convolutionPfS_ii:
	.zero		2048


//--------------------- .nv.shared.reserved.0     --------------------------
	.section	.nv.shared.reserved.0,"aw",@nobits
	.weak		__nv_reservedSMEM_offset_0_alias
	.size		__nv_reservedSMEM_offset_0_alias, 0, 64
	.other		__nv_reservedSMEM_offset_0_alias,@"STO_CUDA_RESERVED_SHARED STV_DEFAULT"
__nv_reservedSMEM_offset_0_alias:
	.zero		0
	.zero		64


//--------------------- .nv.constant0._Z17tiled_convolutionPfS_ii --------------------------
	.section	.nv.constant0._Z17tiled_convolutionPfS_ii,"a",@progbits
	.sectionflags	@""
	.align	4
.nv.constant0._Z17tiled_convolutionPfS_ii:
	.zero		920


//--------------------- SYMBOLS --------------------------

	.type		.nv.reservedSmem.offset0,@object
	.size		.nv.reservedSmem.offset0,0x4
	.type		.nv.reservedSmem.cap,@object
	.size		.nv.reservedSmem.cap,0x4
